//
// Generated by NVIDIA NVVM Compiler
//
// Compiler Build ID: CL-36424714
// Cuda compilation tools, release 13.0, V13.0.88
// Based on NVVM 20.0.0
//

.version 9.0
.target sm_100
.address_size 64

	// .globl	_Z14distanceKernelPfS_f
.extern .func  (.param .b32 func_retval0) vprintf
(
	.param .b64 vprintf_param_0,
	.param .b64 vprintf_param_1
)
;
.global .align 1 .b8 $str[36] = {105, 32, 61, 32, 37, 50, 100, 58, 32, 100, 105, 115, 116, 32, 102, 114, 111, 109, 32, 37, 102, 32, 116, 111, 32, 37, 102, 32, 105, 115, 32, 37, 102, 46, 10};

.visible .entry _Z14distanceKernelPfS_f(
	.param .u64 .ptr .align 1 _Z14distanceKernelPfS_f_param_0,
	.param .u64 .ptr .align 1 _Z14distanceKernelPfS_f_param_1,
	.param .f32 _Z14distanceKernelPfS_f_param_2
)
{
	.local .align 16 .b8 	__local_depot0[32];
	.reg .b64 	%SP;
	.reg .b64 	%SPL;
	.reg .b32 	%r<7>;
	.reg .b32 	%f<6>;
	.reg .b64 	%rd<12>;
	.reg .b64 	%fd<4>;

	mov.u64 	%SPL, __local_depot0;
	cvta.local.u64 	%SP, %SPL;
	ld.param.u64 	%rd1, [_Z14distanceKernelPfS_f_param_0];
	ld.param.u64 	%rd2, [_Z14distanceKernelPfS_f_param_1];
	ld.param.f32 	%f1, [_Z14distanceKernelPfS_f_param_2];
	cvta.to.global.u64 	%rd3, %rd1;
	cvta.to.global.u64 	%rd4, %rd2;
	add.u64 	%rd5, %SP, 0;
	add.u64 	%rd6, %SPL, 0;
	mov.u32 	%r1, %ctaid.x;
	mov.u32 	%r2, %ntid.x;
	mov.u32 	%r3, %tid.x;
	mad.lo.s32 	%r4, %r1, %r2, %r3;
	mul.wide.s32 	%rd7, %r4, 4;
	add.s64 	%rd8, %rd4, %rd7;
	ld.global.f32 	%f2, [%rd8];
	sub.f32 	%f3, %f1, %f2;
	mul.f32 	%f4, %f3, %f3;
	sqrt.rn.f32 	%f5, %f4;
	add.s64 	%rd9, %rd3, %rd7;
	st.global.f32 	[%rd9], %f5;
	cvt.f64.f32 	%fd1, %f1;
	cvt.f64.f32 	%fd2, %f2;
	cvt.f64.f32 	%fd3, %f5;
	st.local.u32 	[%rd6], %r4;
	st.local.f64 	[%rd6+8], %fd1;
	st.local.v2.f64 	[%rd6+16], {%fd2, %fd3};
	mov.u64 	%rd10, $str;
	cvta.global.u64 	%rd11, %rd10;
	{ // callseq 0, 0
	.param .b64 param0;
	st.param.b64 	[param0], %rd11;
	.param .b64 param1;
	st.param.b64 	[param1], %rd5;
	.param .b32 retval0;
	call.uni (retval0), 
	vprintf, 
	(
	param0, 
	param1
	);
	ld.param.b32 	%r5, [retval0];
	} // callseq 0
	ret;

}
	// .globl	_Z15distanceKernel2PfS_f
.visible .entry _Z15distanceKernel2PfS_f(
	.param .u64 .ptr .align 1 _Z15distanceKernel2PfS_f_param_0,
	.param .u64 .ptr .align 1 _Z15distanceKernel2PfS_f_param_1,
	.param .f32 _Z15distanceKernel2PfS_f_param_2
)
{
	.local .align 16 .b8 	__local_depot1[32];
	.reg .b64 	%SP;
	.reg .b64 	%SPL;
	.reg .b32 	%r<7>;
	.reg .b32 	%f<5>;
	.reg .b64 	%rd<12>;
	.reg .b64 	%fd<4>;

	mov.u64 	%SPL, __local_depot1;
	cvta.local.u64 	%SP, %SPL;
	ld.param.u64 	%rd1, [_Z15distanceKernel2PfS_f_param_0];
	ld.param.u64 	%rd2, [_Z15distanceKernel2PfS_f_param_1];
	ld.param.f32 	%f1, [_Z15distanceKernel2PfS_f_param_2];
	cvta.to.global.u64 	%rd3, %rd1;
	cvta.to.global.u64 	%rd4, %rd2;
	add.u64 	%rd5, %SP, 0;
	add.u64 	%rd6, %SPL, 0;
	mov.u32 	%r1, %ctaid.x;
	mov.u32 	%r2, %ntid.x;
	mov.u32 	%r3, %tid.x;
	mad.lo.s32 	%r4, %r1, %r2, %r3;
	mul.wide.s32 	%rd7, %r4, 4;
	add.s64 	%rd8, %rd4, %rd7;
	ld.global.f32 	%f2, [%rd8];
	sub.f32 	%f3, %f1, %f2;
	abs.f32 	%f4, %f3;
	add.s64 	%rd9, %rd3, %rd7;
	st.global.f32 	[%rd9], %f4;
	cvt.f64.f32 	%fd1, %f1;
	cvt.f64.f32 	%fd2, %f2;
	cvt.f64.f32 	%fd3, %f4;
	st.local.u32 	[%rd6], %r4;
	st.local.f64 	[%rd6+8], %fd1;
	st.local.v2.f64 	[%rd6+16], {%fd2, %fd3};
	mov.u64 	%rd10, $str;
	cvta.global.u64 	%rd11, %rd10;
	{ // callseq 1, 0
	.param .b64 param0;
	st.param.b64 	[param0], %rd11;
	.param .b64 param1;
	st.param.b64 	[param1], %rd5;
	.param .b32 retval0;
	call.uni (retval0), 
	vprintf, 
	(
	param0, 
	param1
	);
	ld.param.b32 	%r5, [retval0];
	} // callseq 1
	ret;

}


// ===== COMPILED SASS (sm_100) =====

	.target	sm_100

	.elftype	@"ET_EXEC"


//--------------------- .note.nv.tkinfo           --------------------------
	.section	.note.nv.tkinfo,"",@"SHT_NOTE"
	.sectionflags	@"SHF_NOTE_NV_TKINFO"
	.tkinfo
        /*0018*/ 	.word	0x00000002
        /*0030*/ 	.string	""
        /*0030*/ 	.string	"ptxas"
        /*0030*/ 	.string	"Cuda compilation tools, release 13.0, V13.0.88"
        /*0030*/ 	.string	"Build cuda_13.0.r13.0/compiler.36424714_0"
        /*0030*/ 	.string	"-arch sm_100 -m 64 "



//--------------------- .note.nv.cuinfo           --------------------------
	.section	.note.nv.cuinfo,"",@"SHT_NOTE"
	.sectionflags	@"SHF_NOTE_NV_CUINFO"
        /*0018*/ 	.short	0x0002
        /*001a*/ 	.short	0x0064
        /*001c*/ 	.short	0x0082
	.zero		2


//--------------------- .nv.info                  --------------------------
	.section	.nv.info,"",@"SHT_CUDA_INFO"
	.align	4


	//----- nvinfo : EIATTR_REGCOUNT
	.align		4
        /*0000*/ 	.byte	0x04, 0x2f
        /*0002*/ 	.short	(.L_2 - .L_1)
	.align		4
.L_1:
        /*0004*/ 	.word	index@(_Z14distanceKernelPfS_f)
        /*0008*/ 	.word	0x00000018


	//----- nvinfo : EIATTR_FRAME_SIZE
	.align		4
.L_2:
        /*000c*/ 	.byte	0x04, 0x11
        /*000e*/ 	.short	(.L_4 - .L_3)
	.align		4
.L_3:
        /*0010*/ 	.word	index@($__internal_0_$__cuda_sm20_sqrt_rn_f32_slowpath)
        /*0014*/ 	.word	0x00000020


	//----- nvinfo : EIATTR_FRAME_SIZE
	.align		4
.L_4:
        /*0018*/ 	.byte	0x04, 0x11
        /*001a*/ 	.short	(.L_6 - .L_5)
	.align		4
.L_5:
        /*001c*/ 	.word	index@(_Z14distanceKernelPfS_f)
        /*0020*/ 	.word	0x00000020


	//----- nvinfo : EIATTR_REGCOUNT
	.align		4
.L_6:
        /*0024*/ 	.byte	0x04, 0x2f
        /*0026*/ 	.short	(.L_8 - .L_7)
	.align		4
.L_7:
        /*0028*/ 	.word	index@(_Z15distanceKernel2PfS_f)
        /*002c*/ 	.word	0x00000018


	//----- nvinfo : EIATTR_FRAME_SIZE
	.align		4
.L_8:
        /*0030*/ 	.byte	0x04, 0x11
        /*0032*/ 	.short	(.L_10 - .L_9)
	.align		4
.L_9:
        /*0034*/ 	.word	index@(_Z15distanceKernel2PfS_f)
        /*0038*/ 	.word	0x00000020


	//----- nvinfo : EIATTR_MIN_STACK_SIZE
	.align		4
.L_10:
        /*003c*/ 	.byte	0x04, 0x12
        /*003e*/ 	.short	(.L_12 - .L_11)
	.align		4
.L_11:
        /*0040*/ 	.word	index@(_Z15distanceKernel2PfS_f)
        /*0044*/ 	.word	0x00000020


	//----- nvinfo : EIATTR_MIN_STACK_SIZE
	.align		4
.L_12:
        /*0048*/ 	.byte	0x04, 0x12
        /*004a*/ 	.short	(.L_14 - .L_13)
	.align		4
.L_13:
        /*004c*/ 	.word	index@(_Z14distanceKernelPfS_f)
        /*0050*/ 	.word	0x00000020
.L_14:


//--------------------- .nv.compat                --------------------------
	.section	.nv.compat,"",@"SHT_CUDA_COMPAT_INFO"
	.align	4
        /*0000*/ 	.byte	0x02, 0x09, 0x00, 0x00, 0x02, 0x02, 0x01, 0x00, 0x02, 0x05, 0x05, 0x00, 0x03, 0x07, 0x01, 0x01
        /*0010*/ 	.byte	0x02, 0x03, 0x00, 0x00, 0x02, 0x06, 0x01, 0x00, 0x04, 0x0b, 0x08, 0x00, 0x01, 0x00, 0x00, 0x00
        /*0020*/ 	.byte	0x00, 0x00, 0x00, 0x00


//--------------------- .nv.info._Z15distanceKernel2PfS_f --------------------------
	.section	.nv.info._Z15distanceKernel2PfS_f,"",@"SHT_CUDA_INFO"
	.sectionflags	@""
	.align	4


	//----- nvinfo : EIATTR_CUDA_API_VERSION
	.align		4
        /*0000*/ 	.byte	0x04, 0x37
        /*0002*/ 	.short	(.L_16 - .L_15)
.L_15:
        /*0004*/ 	.word	0x00000082


	//----- nvinfo : EIATTR_KPARAM_INFO
	.align		4
.L_16:
        /*0008*/ 	.byte	0x04, 0x17
        /*000a*/ 	.short	(.L_18 - .L_17)
.L_17:
        /*000c*/ 	.word	0x00000000
        /*0010*/ 	.short	0x0002
        /*0012*/ 	.short	0x0010
        /*0014*/ 	.byte	0x00, 0xf0, 0x11, 0x00


	//----- nvinfo : EIATTR_KPARAM_INFO
	.align		4
.L_18:
        /*0018*/ 	.byte	0x04, 0x17
        /*001a*/ 	.short	(.L_20 - .L_19)
.L_19:
        /*001c*/ 	.word	0x00000000
        /*0020*/ 	.short	0x0001
        /*0022*/ 	.short	0x0008
        /*0024*/ 	.byte	0x00, 0xf5, 0x21, 0x00


	//----- nvinfo : EIATTR_KPARAM_INFO
	.align		4
.L_20:
        /*0028*/ 	.byte	0x04, 0x17
        /*002a*/ 	.short	(.L_22 - .L_21)
.L_21:
        /*002c*/ 	.word	0x00000000
        /*0030*/ 	.short	0x0000
        /*0032*/ 	.short	0x0000
        /*0034*/ 	.byte	0x00, 0xf5, 0x21, 0x00


	//----- nvinfo : EIATTR_SPARSE_MMA_MASK
	.align		4
.L_22:
        /*0038*/ 	.byte	0x03, 0x50
        /*003a*/ 	.short	0x0000


	//----- nvinfo : EIATTR_MAXREG_COUNT
	.align		4
        /*003c*/ 	.byte	0x03, 0x1b
        /*003e*/ 	.short	0x00ff


	//----- nvinfo : EIATTR_EXTERNS
	.align		4
        /*0040*/ 	.byte	0x04, 0x0f
        /*0042*/ 	.short	(.L_24 - .L_23)


	//   ....[0]....
	.align		4
.L_23:
        /*0044*/ 	.word	index@(vprintf)


	//----- nvinfo : EIATTR_MERCURY_ISA_VERSION
	.align		4
.L_24:
        /*0048*/ 	.byte	0x03, 0x5f
        /*004a*/ 	.short	0x0101


	//----- nvinfo : EIATTR_VRC_CTA_INIT_COUNT
	.align		4
        /*004c*/ 	.byte	0x02, 0x4a
	.zero		1
	.zero		1


	//----- nvinfo : EIATTR_SYSCALL_OFFSETS
	.align		4
        /*0050*/ 	.byte	0x04, 0x46
        /*0052*/ 	.short	(.L_26 - .L_25)


	//   ....[0]....
.L_25:
        /*0054*/ 	.word	0x00000200


	//----- nvinfo : EIATTR_EXIT_INSTR_OFFSETS
	.align		4
.L_26:
        /*0058*/ 	.byte	0x04, 0x1c
        /*005a*/ 	.short	(.L_28 - .L_27)


	//   ....[0]....
.L_27:
        /*005c*/ 	.word	0x00000210


	//----- nvinfo : EIATTR_CBANK_PARAM_SIZE
	.align		4
.L_28:
        /*0060*/ 	.byte	0x03, 0x19
        /*0062*/ 	.short	0x0014


	//----- nvinfo : EIATTR_PARAM_CBANK
	.align		4
        /*0064*/ 	.byte	0x04, 0x0a
        /*0066*/ 	.short	(.L_30 - .L_29)
	.align		4
.L_29:
        /*0068*/ 	.word	index@(.nv.constant0._Z15distanceKernel2PfS_f)
        /*006c*/ 	.short	0x0380
        /*006e*/ 	.short	0x0014


	//----- nvinfo : EIATTR_SW_WAR
	.align		4
.L_30:
        /*0070*/ 	.byte	0x04, 0x36
        /*0072*/ 	.short	(.L_32 - .L_31)
.L_31:
        /*0074*/ 	.word	0x00000008
.L_32:


//--------------------- .nv.info._Z14distanceKernelPfS_f --------------------------
	.section	.nv.info._Z14distanceKernelPfS_f,"",@"SHT_CUDA_INFO"
	.sectionflags	@""
	.align	4


	//----- nvinfo : EIATTR_CUDA_API_VERSION
	.align		4
        /*0000*/ 	.byte	0x04, 0x37
        /*0002*/ 	.short	(.L_34 - .L_33)
.L_33:
        /*0004*/ 	.word	0x00000082


	//----- nvinfo : EIATTR_KPARAM_INFO
	.align		4
.L_34:
        /*0008*/ 	.byte	0x04, 0x17
        /*000a*/ 	.short	(.L_36 - .L_35)
.L_35:
        /*000c*/ 	.word	0x00000000
        /*0010*/ 	.short	0x0002
        /*0012*/ 	.short	0x0010
        /*0014*/ 	.byte	0x00, 0xf0, 0x11, 0x00


	//----- nvinfo : EIATTR_KPARAM_INFO
	.align		4
.L_36:
        /*0018*/ 	.byte	0x04, 0x17
        /*001a*/ 	.short	(.L_38 - .L_37)
.L_37:
        /*001c*/ 	.word	0x00000000
        /*0020*/ 	.short	0x0001
        /*0022*/ 	.short	0x0008
        /*0024*/ 	.byte	0x00, 0xf5, 0x21, 0x00


	//----- nvinfo : EIATTR_KPARAM_INFO
	.align		4
.L_38:
        /*0028*/ 	.byte	0x04, 0x17
        /*002a*/ 	.short	(.L_40 - .L_39)
.L_39:
        /*002c*/ 	.word	0x00000000
        /*0030*/ 	.short	0x0000
        /*0032*/ 	.short	0x0000
        /*0034*/ 	.byte	0x00, 0xf5, 0x21, 0x00


	//----- nvinfo : EIATTR_SPARSE_MMA_MASK
	.align		4
.L_40:
        /*0038*/ 	.byte	0x03, 0x50
        /*003a*/ 	.short	0x0000


	//----- nvinfo : EIATTR_MAXREG_COUNT
	.align		4
        /*003c*/ 	.byte	0x03, 0x1b
        /*003e*/ 	.short	0x00ff


	//----- nvinfo : EIATTR_EXTERNS
	.align		4
        /*0040*/ 	.byte	0x04, 0x0f
        /*0042*/ 	.short	(.L_42 - .L_41)


	//   ....[0]....
	.align		4
.L_41:
        /*0044*/ 	.word	index@(vprintf)


	//----- nvinfo : EIATTR_MERCURY_ISA_VERSION
	.align		4
.L_42:
        /*0048*/ 	.byte	0x03, 0x5f
        /*004a*/ 	.short	0x0101


	//----- nvinfo : EIATTR_VRC_CTA_INIT_COUNT
	.align		4
        /*004c*/ 	.byte	0x02, 0x4a
	.zero		1
	.zero		1


	//----- nvinfo : EIATTR_SYSCALL_OFFSETS
	.align		4
        /*0050*/ 	.byte	0x04, 0x46
        /*0052*/ 	.short	(.L_44 - .L_43)


	//   ....[0]....
.L_43:
        /*0054*/ 	.word	0x00000310


	//----- nvinfo : EIATTR_EXIT_INSTR_OFFSETS
	.align		4
.L_44:
        /*0058*/ 	.byte	0x04, 0x1c
        /*005a*/ 	.short	(.L_46 - .L_45)


	//   ....[0]....
.L_45:
        /*005c*/ 	.word	0x00000320


	//----- nvinfo : EIATTR_CRS_STACK_SIZE
	.align		4
.L_46:
        /*0060*/ 	.byte	0x04, 0x1e
        /*0062*/ 	.short	(.L_48 - .L_47)
.L_47:
        /*0064*/ 	.word	0x00000000


	//----- nvinfo : EIATTR_CBANK_PARAM_SIZE
	.align		4
.L_48:
        /*0068*/ 	.byte	0x03, 0x19
        /*006a*/ 	.short	0x0014


	//----- nvinfo : EIATTR_PARAM_CBANK
	.align		4
        /*006c*/ 	.byte	0x04, 0x0a
        /*006e*/ 	.short	(.L_50 - .L_49)
	.align		4
.L_49:
        /*0070*/ 	.word	index@(.nv.constant0._Z14distanceKernelPfS_f)
        /*0074*/ 	.short	0x0380
        /*0076*/ 	.short	0x0014


	//----- nvinfo : EIATTR_SW_WAR
	.align		4
.L_50:
        /*0078*/ 	.byte	0x04, 0x36
        /*007a*/ 	.short	(.L_52 - .L_51)
.L_51:
        /*007c*/ 	.word	0x00000008
.L_52:


//--------------------- .nv.callgraph             --------------------------
	.section	.nv.callgraph,"",@"SHT_CUDA_CALLGRAPH"
	.align	4
	.sectionentsize	8
	.align		4
        /*0000*/ 	.word	0x00000000
	.align		4
        /*0004*/ 	.word	0xffffffff
	.align		4
        /*0008*/ 	.word	index@(_Z15distanceKernel2PfS_f)
	.align		4
        /*000c*/ 	.word	index@(vprintf)
	.align		4
        /*0010*/ 	.word	index@(_Z14distanceKernelPfS_f)
	.align		4
        /*0014*/ 	.word	index@(vprintf)
	.align		4
        /*0018*/ 	.word	0x00000000
	.align		4
        /*001c*/ 	.word	0xfffffffe
	.align		4
        /*0020*/ 	.word	0x00000000
	.align		4
        /*0024*/ 	.word	0xfffffffd
	.align		4
        /*0028*/ 	.word	0x00000000
	.align		4
        /*002c*/ 	.word	0xfffffffc


//--------------------- .nv.constant4             --------------------------
	.section	.nv.constant4,"a",@progbits
	.align	8
	.align		8
.nv.constant4:
        /*0000*/ 	.dword	vprintf
	.align		8
        /*0008*/ 	.dword	$str


//--------------------- .text._Z15distanceKernel2PfS_f --------------------------
	.section	.text._Z15distanceKernel2PfS_f,"ax",@progbits
	.align	128
        .global         _Z15distanceKernel2PfS_f
        .type           _Z15distanceKernel2PfS_f,@function
        .size           _Z15distanceKernel2PfS_f,(.L_x_10 - _Z15distanceKernel2PfS_f)
        .other          _Z15distanceKernel2PfS_f,@"STO_CUDA_ENTRY STV_DEFAULT"
_Z15distanceKernel2PfS_f:
.text._Z15distanceKernel2PfS_f:
[----:B------:R-:W0:Y:S01]  /*0000*/  LDC R1, c[0x0][0x37c] ;  /* 0x0000df00ff017b82 */ /* 0x000e220000000800 */
[----:B------:R-:W1:Y:S01]  /*0010*/  S2R R3, SR_TID.X ;  /* 0x0000000000037919 */ /* 0x000e620000002100 */
[----:B------:R-:W2:Y:S06]  /*0020*/  LDCU UR7, c[0x0][0x2fc] ;  /* 0x00005f80ff0777ac */ /* 0x000eac0008000800 */
[----:B------:R-:W1:Y:S01]  /*0030*/  S2UR UR6, SR_CTAID.X ;  /* 0x00000000000679c3 */ /* 0x000e620000002500 */
[----:B0-----:R-:W-:Y:S01]  /*0040*/  IADD3 R1, PT, PT, R1, -0x20, RZ ;  /* 0xffffffe001017810 */ /* 0x001fe20007ffe0ff */
[----:B------:R-:W0:Y:S06]  /*0050*/  LDCU.64 UR4, c[0x0][0x358] ;  /* 0x00006b00ff0477ac */ /* 0x000e2c0008000a00 */
[----:B------:R-:W3:Y:S01]  /*0060*/  LDC.64 R6, c[0x0][0x388] ;  /* 0x0000e200ff067b82 */ /* 0x000ee20000000a00 */
[----:B------:R-:W-:Y:S01]  /*0070*/  MOV R12, 0x0 ;  /* 0x00000000000c7802 */ /* 0x000fe20000000f00 */
[----:B------:R-:W4:Y:S06]  /*0080*/  LDCU.64 UR8, c[0x4][0x8] ;  /* 0x01000100ff0877ac */ /* 0x000f2c0008000a00 */
[----:B------:R-:W1:Y:S02]  /*0090*/  LDC R0, c[0x0][0x360] ;  /* 0x0000d800ff007b82 */ /* 0x000e640000000800 */
[----:B-1----:R-:W-:Y:S01]  /*00a0*/  IMAD R0, R0, UR6, R3 ;  /* 0x0000000600007c24 */ /* 0x002fe2000f8e0203 */
[----:B------:R-:W1:Y:S05]  /*00b0*/  LDCU UR6, c[0x0][0x390] ;  /* 0x00007200ff0677ac */ /* 0x000e6a0008000800 */
[----:B------:R-:W5:Y:S01]  /*00c0*/  LDC.64 R2, c[0x0][0x380] ;  /* 0x0000e000ff027b82 */ /* 0x000f620000000a00 */
[----:B---3--:R-:W-:-:S06]  /*00d0*/  IMAD.WIDE R6, R0, 0x4, R6 ;  /* 0x0000000400067825 */ /* 0x008fcc00078e0206 */
[----:B0-----:R-:W3:Y:S01]  /*00e0*/  LDG.E R6, desc[UR4][R6.64] ;  /* 0x0000000406067981 */ /* 0x001ee2000c1e1900 */
[----:B------:R-:W0:Y:S03]  /*00f0*/  LDC.64 R12, c[0x4][R12] ;  /* 0x010000000c0c7b82 */ /* 0x000e260000000a00 */
[----:B------:R-:W-:Y:S01]  /*0100*/  STL [R1], R0 ;  /* 0x0000000001007387 */ /* 0x000fe20000100800 */
[----:B-1----:R-:W1:Y:S01]  /*0110*/  F2F.F64.F32 R4, UR6 ;  /* 0x0000000600047d10 */ /* 0x002e620008201800 */
[----:B-----5:R-:W-:Y:S02]  /*0120*/  IMAD.WIDE R2, R0, 0x4, R2 ;  /* 0x0000000400027825 */ /* 0x020fe400078e0202 */
[----:B-1----:R4:W-:Y:S02]  /*0130*/  STL.64 [R1+0x8], R4 ;  /* 0x0000080401007387 */ /* 0x0029e40000100a00 */
[----:B----4-:R-:W-:-:S02]  /*0140*/  MOV R4, UR8 ;  /* 0x0000000800047c02 */ /* 0x010fc40008000f00 */
[----:B------:R-:W-:Y:S01]  /*0150*/  MOV R5, UR9 ;  /* 0x0000000900057c02 */ /* 0x000fe20008000f00 */
[----:B---3--:R-:W-:Y:S01]  /*0160*/  FADD R14, -R6, UR6 ;  /* 0x00000006060e7e21 */ /* 0x008fe20008000100 */
[----:B------:R1:W-:Y:S01]  /*0170*/  F2F.F64.F32 R8, R6 ;  /* 0x0000000600087310 */ /* 0x0003e20000201800 */
[----:B------:R-:W1:Y:S02]  /*0180*/  LDCU UR6, c[0x0][0x2f8] ;  /* 0x00005f00ff0677ac */ /* 0x000e640008000800 */
[----:B------:R-:W-:-:S05]  /*0190*/  FADD R15, |R14|, -RZ ;  /* 0x800000ff0e0f7221 */ /* 0x000fca0000000200 */
[----:B------:R-:W3:Y:S01]  /*01a0*/  F2F.F64.F32 R10, |R14| ;  /* 0x4000000e000a7310 */ /* 0x000ee20000201800 */
[----:B------:R4:W-:Y:S01]  /*01b0*/  STG.E desc[UR4][R2.64], R15 ;  /* 0x0000000f02007986 */ /* 0x0009e2000c101904 */
[----:B-1----:R-:W-:-:S03]  /*01c0*/  IADD3 R6, P0, PT, R1, UR6, RZ ;  /* 0x0000000601067c10 */ /* 0x002fc6000ff1e0ff */
[----:B---3--:R4:W-:Y:S01]  /*01d0*/  STL.128 [R1+0x10], R8 ;  /* 0x0000100801007387 */ /* 0x0089e20000100c00 */
[----:B0-2---:R-:W-:-:S09]  /*01e0*/  IADD3.X R7, PT, PT, RZ, UR7, RZ, P0, !PT ;  /* 0x00000007ff077c10 */ /* 0x005fd200087fe4ff */
[----:B------:R-:W-:-:S07]  /*01f0*/  LEPC R20, `(.L_x_0) ;  /* 0x000000001014794e */ /* 0x000fce0000000000 */
[----:B----4-:R-:W-:Y:S05]  /*0200*/  CALL.ABS.NOINC R12 ;  /* 0x000000000c007343 */ /* 0x010fea0003c00000 */
.L_x_0:
[----:B------:R-:W-:Y:S05]  /*0210*/  EXIT ;  /* 0x000000000000794d */ /* 0x000fea0003800000 */
.L_x_1:
[----:B------:R-:W-:-:S00]  /*0220*/  BRA `(.L_x_1) ;  /* 0xfffffffc00fc7947 */ /* 0x000fc0000383ffff */
[----:B------:R-:W-:-:S00]  /*0230*/  NOP ;  /* 0x0000000000007918 */ /* 0x000fc00000000000 */
        /* <DEDUP_REMOVED lines=12> */
.L_x_10:


//--------------------- .text._Z14distanceKernelPfS_f --------------------------
	.section	.text._Z14distanceKernelPfS_f,"ax",@progbits
	.align	128
        .global         _Z14distanceKernelPfS_f
        .type           _Z14distanceKernelPfS_f,@function
        .size           _Z14distanceKernelPfS_f,(.L_x_9 - _Z14distanceKernelPfS_f)
        .other          _Z14distanceKernelPfS_f,@"STO_CUDA_ENTRY STV_DEFAULT"
_Z14distanceKernelPfS_f:
.text._Z14distanceKernelPfS_f:
[----:B------:R-:W0:Y:S01]  /*0000*/  LDC R1, c[0x0][0x37c] ;  /* 0x0000df00ff017b82 */ /* 0x000e220000000800 */
[----:B------:R-:W1:Y:S01]  /*0010*/  S2R R5, SR_TID.X ;  /* 0x0000000000057919 */ /* 0x000e620000002100 */
[----:B------:R-:W2:Y:S06]  /*0020*/  LDCU UR7, c[0x0][0x2fc] ;  /* 0x00005f80ff0777ac */ /* 0x000eac0008000800 */
[----:B------:R-:W1:Y:S01]  /*0030*/  S2UR UR6, SR_CTAID.X ;  /* 0x00000000000679c3 */ /* 0x000e620000002500 */
[----:B0-----:R-:W-:Y:S01]  /*0040*/  IADD3 R1, PT, PT, R1, -0x20, RZ ;  /* 0xffffffe001017810 */ /* 0x001fe20007ffe0ff */
[----:B------:R-:W0:Y:S01]  /*0050*/  LDCU.64 UR4, c[0x0][0x358] ;  /* 0x00006b00ff0477ac */ /* 0x000e220008000a00 */
[----:B------:R-:W3:Y:S05]  /*0060*/  LDCU UR8, c[0x0][0x390] ;  /* 0x00007200ff0877ac */ /* 0x000eea0008000800 */
[----:B------:R-:W1:Y:S08]  /*0070*/  LDC R0, c[0x0][0x360] ;  /* 0x0000d800ff007b82 */ /* 0x000e700000000800 */
[----:B------:R-:W4:Y:S01]  /*0080*/  LDC.64 R2, c[0x0][0x388] ;  /* 0x0000e200ff027b82 */ /* 0x000f220000000a00 */
[----:B-1----:R-:W-:-:S04]  /*0090*/  IMAD R0, R0, UR6, R5 ;  /* 0x0000000600007c24 */ /* 0x002fc8000f8e0205 */
[----:B----4-:R-:W-:-:S05]  /*00a0*/  IMAD.WIDE R2, R0, 0x4, R2 ;  /* 0x0000000400027825 */ /* 0x010fca00078e0202 */
[----:B0-----:R-:W3:Y:S01]  /*00b0*/  LDG.E R8, desc[UR4][R2.64] ;  /* 0x0000000402087981 */ /* 0x001ee2000c1e1900 */
[----:B------:R-:W0:Y:S01]  /*00c0*/  LDCU UR6, c[0x0][0x2f8] ;  /* 0x00005f00ff0677ac */ /* 0x000e220008000800 */
[----:B------:R-:W-:Y:S01]  /*00d0*/  BSSY.RECONVERGENT B0, `(.L_x_2) ;  /* 0x0000013000007945 */ /* 0x000fe20003800200 */
[----:B0-----:R-:W-:-:S04]  /*00e0*/  IADD3 R6, P1, PT, R1, UR6, RZ ;  /* 0x0000000601067c10 */ /* 0x001fc8000ff3e0ff */
[----:B--2---:R-:W-:Y:S01]  /*00f0*/  IADD3.X R7, PT, PT, RZ, UR7, RZ, P1, !PT ;  /* 0x00000007ff077c10 */ /* 0x004fe20008ffe4ff */
[----:B---3--:R-:W-:-:S04]  /*0100*/  FADD R4, -R8, UR8 ;  /* 0x0000000808047e21 */ /* 0x008fc80008000100 */
[----:B------:R-:W-:-:S04]  /*0110*/  FMUL R2, R4, R4 ;  /* 0x0000000404027220 */ /* 0x000fc80000400000 */
[----:B------:R0:W1:Y:S01]  /*0120*/  MUFU.RSQ R5, R2 ;  /* 0x0000000200057308 */ /* 0x0000620000001400 */
[----:B------:R-:W-:-:S04]  /*0130*/  IADD3 R4, PT, PT, R2, -0xd000000, RZ ;  /* 0xf300000002047810 */ /* 0x000fc80007ffe0ff */
[----:B------:R-:W-:-:S13]  /*0140*/  ISETP.GT.U32.AND P0, PT, R4, 0x727fffff, PT ;  /* 0x727fffff0400780c */ /* 0x000fda0003f04070 */
[----:B01----:R-:W-:Y:S05]  /*0150*/  @!P0 BRA `(.L_x_3) ;  /* 0x0000000000188947 */ /* 0x003fea0003800000 */
[----:B------:R-:W-:Y:S01]  /*0160*/  BSSY.RECONVERGENT B1, `(.L_x_4) ;  /* 0x0000003000017945 */ /* 0x000fe20003800200 */
[----:B------:R-:W-:-:S07]  /*0170*/  MOV R12, 0x190 ;  /* 0x00000190000c7802 */ /* 0x000fce0000000f00 */
[----:B------:R-:W-:Y:S05]  /*0180*/  CALL.REL.NOINC `($__internal_0_$__cuda_sm20_sqrt_rn_f32_slowpath) ;  /* 0x0000000000687944 */ /* 0x000fea0003c00000 */
[----:B------:R-:W-:Y:S05]  /*0190*/  BSYNC.RECONVERGENT B1 ;  /* 0x0000000000017941 */ /* 0x000fea0003800200 */
.L_x_4:
[----:B------:R-:W-:Y:S01]  /*01a0*/  MOV R2, R4 ;  /* 0x0000000400027202 */ /* 0x000fe20000000f00 */
[----:B------:R-:W-:Y:S06]  /*01b0*/  BRA `(.L_x_5) ;  /* 0x0000000000107947 */ /* 0x000fec0003800000 */
.L_x_3:
[----:B------:R-:W-:Y:S01]  /*01c0*/  FMUL.FTZ R3, R2, R5 ;  /* 0x0000000502037220 */ /* 0x000fe20000410000 */
[----:B------:R-:W-:-:S03]  /*01d0*/  FMUL.FTZ R5, R5, 0.5 ;  /* 0x3f00000005057820 */ /* 0x000fc60000410000 */
[----:B------:R-:W-:-:S04]  /*01e0*/  FFMA R2, -R3, R3, R2 ;  /* 0x0000000303027223 */ /* 0x000fc80000000102 */
[----:B------:R-:W-:-:S07]  /*01f0*/  FFMA R2, R2, R5, R3 ;  /* 0x0000000502027223 */ /* 0x000fce0000000003 */
.L_x_5:
[----:B------:R-:W-:Y:S05]  /*0200*/  BSYNC.RECONVERGENT B0 ;  /* 0x0000000000007941 */ /* 0x000fea0003800200 */
.L_x_2:
[----:B------:R-:W0:Y:S01]  /*0210*/  LDCU UR6, c[0x0][0x390] ;  /* 0x00007200ff0677ac */ /* 0x000e220008000800 */
[----:B------:R-:W1:Y:S01]  /*0220*/  LDC.64 R12, c[0x0][0x380] ;  /* 0x0000e000ff0c7b82 */ /* 0x000e620000000a00 */
[----:B------:R-:W-:Y:S01]  /*0230*/  F2F.F64.F32 R8, R8 ;  /* 0x0000000800087310 */ /* 0x000fe20000201800 */
[----:B------:R-:W-:Y:S01]  /*0240*/  MOV R3, 0x0 ;  /* 0x0000000000037802 */ /* 0x000fe20000000f00 */
[----:B------:R2:W-:Y:S05]  /*0250*/  STL [R1], R0 ;  /* 0x0000000001007387 */ /* 0x0005ea0000100800 */
[----:B------:R2:W3:Y:S01]  /*0260*/  LDC.64 R16, c[0x4][R3] ;  /* 0x0100000003107b82 */ /* 0x0004e20000000a00 */
[----:B------:R-:W4:Y:S08]  /*0270*/  F2F.F64.F32 R10, R2 ;  /* 0x00000002000a7310 */ /* 0x000f300000201800 */
[----:B0-----:R-:W0:Y:S01]  /*0280*/  F2F.F64.F32 R14, UR6 ;  /* 0x00000006000e7d10 */ /* 0x001e220008201800 */
[----:B------:R-:W5:Y:S01]  /*0290*/  LDCU.64 UR6, c[0x4][0x8] ;  /* 0x01000100ff0677ac */ /* 0x000f620008000a00 */
[----:B-1----:R-:W-:Y:S01]  /*02a0*/  IMAD.WIDE R12, R0, 0x4, R12 ;  /* 0x00000004000c7825 */ /* 0x002fe200078e020c */
[----:B----4-:R2:W-:Y:S04]  /*02b0*/  STL.128 [R1+0x10], R8 ;  /* 0x0000100801007387 */ /* 0x0105e80000100c00 */
[----:B------:R2:W-:Y:S04]  /*02c0*/  STG.E desc[UR4][R12.64], R2 ;  /* 0x000000020c007986 */ /* 0x0005e8000c101904 */
[----:B0-----:R2:W-:Y:S01]  /*02d0*/  STL.64 [R1+0x8], R14 ;  /* 0x0000080e01007387 */ /* 0x0015e20000100a00 */
[----:B-----5:R-:W-:Y:S01]  /*02e0*/  MOV R4, UR6 ;  /* 0x0000000600047c02 */ /* 0x020fe20008000f00 */
[----:B---3--:R-:W-:-:S07]  /*02f0*/  IMAD.U32 R5, RZ, RZ, UR7 ;  /* 0x00000007ff057e24 */ /* 0x008fce000f8e00ff */
[----:B------:R-:W-:-:S07]  /*0300*/  LEPC R20, `(.L_x_6) ;  /* 0x000000001014794e */ /* 0x000fce0000000000 */
[----:B--2---:R-:W-:Y:S05]  /*0310*/  CALL.ABS.NOINC R16 ;  /* 0x0000000010007343 */ /* 0x004fea0003c00000 */
.L_x_6:
[----:B------:R-:W-:Y:S05]  /*0320*/  EXIT ;  /* 0x000000000000794d */ /* 0x000fea0003800000 */
        .weak           $__internal_0_$__cuda_sm20_sqrt_rn_f32_slowpath
        .type           $__internal_0_$__cuda_sm20_sqrt_rn_f32_slowpath,@function
        .size           $__internal_0_$__cuda_sm20_sqrt_rn_f32_slowpath,(.L_x_9 - $__internal_0_$__cuda_sm20_sqrt_rn_f32_slowpath)
$__internal_0_$__cuda_sm20_sqrt_rn_f32_slowpath:
[----:B------:R-:W-:-:S13]  /*0330*/  LOP3.LUT P0, RZ, R2, 0x7fffffff, RZ, 0xc0, !PT ;  /* 0x7fffffff02ff7812 */ /* 0x000fda000780c0ff */
[----:B------:R-:W-:Y:S01]  /*0340*/  @!P0 MOV R3, R2 ;  /* 0x0000000200038202 */ /* 0x000fe20000000f00 */
[----:B------:R-:W-:Y:S06]  /*0350*/  @!P0 BRA `(.L_x_7) ;  /* 0x0000000000408947 */ /* 0x000fec0003800000 */
[----:B------:R-:W-:-:S13]  /*0360*/  FSETP.GEU.FTZ.AND P0, PT, R2, RZ, PT ;  /* 0x000000ff0200720b */ /* 0x000fda0003f1e000 */
[----:B------:R-:W-:Y:S01]  /*0370*/  @!P0 MOV R3, 0x7fffffff ;  /* 0x7fffffff00038802 */ /* 0x000fe20000000f00 */
[----:B------:R-:W-:Y:S06]  /*0380*/  @!P0 BRA `(.L_x_7) ;  /* 0x0000000000348947 */ /* 0x000fec0003800000 */
[----:B------:R-:W-:-:S13]  /*0390*/  FSETP.GTU.FTZ.AND P0, PT, |R2|, +INF , PT ;  /* 0x7f8000000200780b */ /* 0x000fda0003f1c200 */
[----:B------:R-:W-:Y:S01]  /*03a0*/  @P0 FADD.FTZ R3, R2, 1 ;  /* 0x3f80000002030421 */ /* 0x000fe20000010000 */
[----:B------:R-:W-:Y:S06]  /*03b0*/  @P0 BRA `(.L_x_7) ;  /* 0x0000000000280947 */ /* 0x000fec0003800000 */
[----:B------:R-:W-:-:S13]  /*03c0*/  FSETP.NEU.FTZ.AND P0, PT, |R2|, +INF , PT ;  /* 0x7f8000000200780b */ /* 0x000fda0003f1d200 */
[----:B------:R-:W-:-:S04]  /*03d0*/  @P0 FFMA R4, R2, 1.84467440737095516160e+19, RZ ;  /* 0x5f80000002040823 */ /* 0x000fc800000000ff */
[----:B------:R-:W0:Y:S02]  /*03e0*/  @P0 MUFU.RSQ R3, R4 ;  /* 0x0000000400030308 */ /* 0x000e240000001400 */
[----:B0-----:R-:W-:Y:S01]  /*03f0*/  @P0 FMUL.FTZ R5, R4, R3 ;  /* 0x0000000304050220 */ /* 0x001fe20000410000 */
[----:B------:R-:W-:Y:S01]  /*0400*/  @P0 FMUL.FTZ R11, R3, 0.5 ;  /* 0x3f000000030b0820 */ /* 0x000fe20000410000 */
[----:B------:R-:W-:Y:S02]  /*0410*/  @!P0 IMAD.MOV.U32 R3, RZ, RZ, R2 ;  /* 0x000000ffff038224 */ /* 0x000fe400078e0002 */
[----:B------:R-:W-:-:S04]  /*0420*/  @P0 FADD.FTZ R9, -R5, -RZ ;  /* 0x800000ff05090221 */ /* 0x000fc80000010100 */
[----:B------:R-:W-:-:S04]  /*0430*/  @P0 FFMA R10, R5, R9, R4 ;  /* 0x00000009050a0223 */ /* 0x000fc80000000004 */
[----:B------:R-:W-:-:S04]  /*0440*/  @P0 FFMA R10, R10, R11, R5 ;  /* 0x0000000b0a0a0223 */ /* 0x000fc80000000005 */
[----:B------:R-:W-:-:S07]  /*0450*/  @P0 FMUL.FTZ R3, R10, 2.3283064365386962891e-10 ;  /* 0x2f8000000a030820 */ /* 0x000fce0000410000 */
.L_x_7:
[----:B------:R-:W-:Y:S01]  /*0460*/  MOV R4, R3 ;  /* 0x0000000300047202 */ /* 0x000fe20000000f00 */
[----:B------:R-:W-:Y:S01]  /*0470*/  HFMA2 R3, -RZ, RZ, 0, 0 ;  /* 0x00000000ff037431 */ /* 0x000fe200000001ff */
[----:B------:R-:W-:-:S04]  /*0480*/  MOV R2, R12 ;  /* 0x0000000c00027202 */ /* 0x000fc80000000f00 */
[----:B------:R-:W-:Y:S05]  /*0490*/  RET.REL.NODEC R2 `(_Z14distanceKernelPfS_f) ;  /* 0xfffffff802d87950 */ /* 0x000fea0003c3ffff */
.L_x_8:
        /* <DEDUP_REMOVED lines=14> */
.L_x_9:


//--------------------- .nv.global.init           --------------------------
	.section	.nv.global.init,"aw",@progbits
.nv.global.init:
	.type		$str,@object
	.size		$str,(.L_0 - $str)
$str:
        /*0000*/ 	.byte	0x69, 0x20, 0x3d, 0x20, 0x25, 0x32, 0x64, 0x3a, 0x20, 0x64, 0x69, 0x73, 0x74, 0x20, 0x66, 0x72
        /*0010*/ 	.byte	0x6f, 0x6d, 0x20, 0x25, 0x66, 0x20, 0x74, 0x6f, 0x20, 0x25, 0x66, 0x20, 0x69, 0x73, 0x20, 0x25
        /*0020*/ 	.byte	0x66, 0x2e, 0x0a, 0x00
.L_0:


//--------------------- .nv.shared.reserved.0     --------------------------
	.section	.nv.shared.reserved.0,"aw",@nobits
	.weak		__nv_reservedSMEM_offset_0_alias
	.size		__nv_reservedSMEM_offset_0_alias, 0, 64
	.other		__nv_reservedSMEM_offset_0_alias,@"STO_CUDA_RESERVED_SHARED STV_DEFAULT"
__nv_reservedSMEM_offset_0_alias:
	.zero		0
	.zero		64


//--------------------- .nv.constant0._Z15distanceKernel2PfS_f --------------------------
	.section	.nv.constant0._Z15distanceKernel2PfS_f,"a",@progbits
	.sectionflags	@""
	.align	4
.nv.constant0._Z15distanceKernel2PfS_f:
	.zero		916


//--------------------- .nv.constant0._Z14distanceKernelPfS_f --------------------------
	.section	.nv.constant0._Z14distanceKernelPfS_f,"a",@progbits
	.sectionflags	@""
	.align	4
.nv.constant0._Z14distanceKernelPfS_f:
	.zero		916


//--------------------- SYMBOLS --------------------------

	.type		.nv.reservedSmem.offset0,@object
	.size		.nv.reservedSmem.offset0,0x4
	.type		vprintf,@function
